//
// Generated by NVIDIA NVVM Compiler
//
// Compiler Build ID: CL-36424714
// Cuda compilation tools, release 13.0, V13.0.88
// Based on NVVM 20.0.0
//

.version 9.0
.target sm_100
.address_size 64

	// .globl	_Z21parallelSelectionSortPii

.visible .entry _Z21parallelSelectionSortPii(
	.param .u64 .ptr .align 1 _Z21parallelSelectionSortPii_param_0,
	.param .u32 _Z21parallelSelectionSortPii_param_1
)
{
	.reg .pred 	%p<44>;
	.reg .b16 	%rs<15>;
	.reg .b32 	%r<181>;
	.reg .b64 	%rd<77>;

	ld.param.u64 	%rd4, [_Z21parallelSelectionSortPii_param_0];
	ld.param.u32 	%r34, [_Z21parallelSelectionSortPii_param_1];
	cvta.to.global.u64 	%rd1, %rd4;
	mov.u32 	%r35, %ctaid.x;
	mov.u32 	%r36, %ntid.x;
	mov.u32 	%r37, %tid.x;
	mad.lo.s32 	%r1, %r35, %r36, %r37;
	add.s32 	%r2, %r34, -1;
	setp.lt.s32 	%p1, %r34, 2;
	@%p1 bra 	$L__BB0_19;
	mul.wide.u32 	%rd5, %r1, 4;
	add.s64 	%rd2, %rd1, %rd5;
	add.s32 	%r3, %r34, -2;
	cvt.u16.u32 	%rs1, %r34;
	mov.b32 	%r167, 0;
	mov.b16 	%rs13, 0;
	mov.u16 	%rs14, %rs13;
$L__BB0_2:
	sub.s32 	%r5, %r2, %r167;
	sub.s32 	%r40, %r3, %r167;
	add.s32 	%r6, %r167, 1;
	setp.lt.u32 	%p2, %r40, 15;
	mov.u32 	%r175, %r6;
	mov.u32 	%r180, %r167;
	@%p2 bra 	$L__BB0_6;
	and.b32  	%r41, %r5, -16;
	neg.s32 	%r168, %r41;
	mov.u32 	%r169, %r167;
	mov.u32 	%r180, %r167;
$L__BB0_4:
	.pragma "nounroll";
	add.s32 	%r42, %r169, 1;
	mul.wide.u32 	%rd6, %r42, 4;
	add.s64 	%rd7, %rd1, %rd6;
	ld.global.u32 	%r43, [%rd7];
	mul.wide.s32 	%rd8, %r180, 4;
	add.s64 	%rd9, %rd1, %rd8;
	ld.global.u32 	%r44, [%rd9];
	setp.lt.s32 	%p3, %r43, %r44;
	selp.b32 	%r45, %r42, %r180, %p3;
	ld.global.u32 	%r46, [%rd7+4];
	mul.wide.s32 	%rd10, %r45, 4;
	add.s64 	%rd11, %rd1, %rd10;
	ld.global.u32 	%r47, [%rd11];
	setp.lt.s32 	%p4, %r46, %r47;
	add.s32 	%r48, %r169, 2;
	selp.b32 	%r49, %r48, %r45, %p4;
	ld.global.u32 	%r50, [%rd7+8];
	mul.wide.s32 	%rd12, %r49, 4;
	add.s64 	%rd13, %rd1, %rd12;
	ld.global.u32 	%r51, [%rd13];
	setp.lt.s32 	%p5, %r50, %r51;
	add.s32 	%r52, %r169, 3;
	selp.b32 	%r53, %r52, %r49, %p5;
	ld.global.u32 	%r54, [%rd7+12];
	mul.wide.s32 	%rd14, %r53, 4;
	add.s64 	%rd15, %rd1, %rd14;
	ld.global.u32 	%r55, [%rd15];
	setp.lt.s32 	%p6, %r54, %r55;
	add.s32 	%r56, %r169, 4;
	selp.b32 	%r57, %r56, %r53, %p6;
	ld.global.u32 	%r58, [%rd7+16];
	mul.wide.s32 	%rd16, %r57, 4;
	add.s64 	%rd17, %rd1, %rd16;
	ld.global.u32 	%r59, [%rd17];
	setp.lt.s32 	%p7, %r58, %r59;
	add.s32 	%r60, %r169, 5;
	selp.b32 	%r61, %r60, %r57, %p7;
	ld.global.u32 	%r62, [%rd7+20];
	mul.wide.s32 	%rd18, %r61, 4;
	add.s64 	%rd19, %rd1, %rd18;
	ld.global.u32 	%r63, [%rd19];
	setp.lt.s32 	%p8, %r62, %r63;
	add.s32 	%r64, %r169, 6;
	selp.b32 	%r65, %r64, %r61, %p8;
	ld.global.u32 	%r66, [%rd7+24];
	mul.wide.s32 	%rd20, %r65, 4;
	add.s64 	%rd21, %rd1, %rd20;
	ld.global.u32 	%r67, [%rd21];
	setp.lt.s32 	%p9, %r66, %r67;
	add.s32 	%r68, %r169, 7;
	selp.b32 	%r69, %r68, %r65, %p9;
	ld.global.u32 	%r70, [%rd7+28];
	mul.wide.s32 	%rd22, %r69, 4;
	add.s64 	%rd23, %rd1, %rd22;
	ld.global.u32 	%r71, [%rd23];
	setp.lt.s32 	%p10, %r70, %r71;
	add.s32 	%r72, %r169, 8;
	selp.b32 	%r73, %r72, %r69, %p10;
	ld.global.u32 	%r74, [%rd7+32];
	mul.wide.s32 	%rd24, %r73, 4;
	add.s64 	%rd25, %rd1, %rd24;
	ld.global.u32 	%r75, [%rd25];
	setp.lt.s32 	%p11, %r74, %r75;
	add.s32 	%r76, %r169, 9;
	selp.b32 	%r77, %r76, %r73, %p11;
	ld.global.u32 	%r78, [%rd7+36];
	mul.wide.s32 	%rd26, %r77, 4;
	add.s64 	%rd27, %rd1, %rd26;
	ld.global.u32 	%r79, [%rd27];
	setp.lt.s32 	%p12, %r78, %r79;
	add.s32 	%r80, %r169, 10;
	selp.b32 	%r81, %r80, %r77, %p12;
	ld.global.u32 	%r82, [%rd7+40];
	mul.wide.s32 	%rd28, %r81, 4;
	add.s64 	%rd29, %rd1, %rd28;
	ld.global.u32 	%r83, [%rd29];
	setp.lt.s32 	%p13, %r82, %r83;
	add.s32 	%r84, %r169, 11;
	selp.b32 	%r85, %r84, %r81, %p13;
	ld.global.u32 	%r86, [%rd7+44];
	mul.wide.s32 	%rd30, %r85, 4;
	add.s64 	%rd31, %rd1, %rd30;
	ld.global.u32 	%r87, [%rd31];
	setp.lt.s32 	%p14, %r86, %r87;
	add.s32 	%r88, %r169, 12;
	selp.b32 	%r89, %r88, %r85, %p14;
	ld.global.u32 	%r90, [%rd7+48];
	mul.wide.s32 	%rd32, %r89, 4;
	add.s64 	%rd33, %rd1, %rd32;
	ld.global.u32 	%r91, [%rd33];
	setp.lt.s32 	%p15, %r90, %r91;
	add.s32 	%r92, %r169, 13;
	selp.b32 	%r93, %r92, %r89, %p15;
	ld.global.u32 	%r94, [%rd7+52];
	mul.wide.s32 	%rd34, %r93, 4;
	add.s64 	%rd35, %rd1, %rd34;
	ld.global.u32 	%r95, [%rd35];
	setp.lt.s32 	%p16, %r94, %r95;
	add.s32 	%r96, %r169, 14;
	selp.b32 	%r97, %r96, %r93, %p16;
	ld.global.u32 	%r98, [%rd7+56];
	mul.wide.s32 	%rd36, %r97, 4;
	add.s64 	%rd37, %rd1, %rd36;
	ld.global.u32 	%r99, [%rd37];
	setp.lt.s32 	%p17, %r98, %r99;
	add.s32 	%r100, %r169, 15;
	selp.b32 	%r101, %r100, %r97, %p17;
	ld.global.u32 	%r102, [%rd7+60];
	mul.wide.s32 	%rd38, %r101, 4;
	add.s64 	%rd39, %rd1, %rd38;
	ld.global.u32 	%r103, [%rd39];
	setp.lt.s32 	%p18, %r102, %r103;
	add.s32 	%r169, %r169, 16;
	selp.b32 	%r180, %r169, %r101, %p18;
	add.s32 	%r168, %r168, 16;
	setp.ne.s32 	%p19, %r168, 0;
	@%p19 bra 	$L__BB0_4;
	add.s32 	%r175, %r169, 1;
$L__BB0_6:
	and.b32  	%r104, %r5, 15;
	setp.eq.s32 	%p20, %r104, 0;
	@%p20 bra 	$L__BB0_16;
	not.b16 	%rs9, %rs14;
	add.s16 	%rs10, %rs9, %rs1;
	cvt.u32.u16 	%r106, %rs10;
	and.b32  	%r18, %r106, 15;
	add.s32 	%r107, %r18, -1;
	setp.lt.u32 	%p21, %r107, 7;
	@%p21 bra 	$L__BB0_9;
	mul.wide.u32 	%rd40, %r175, 4;
	add.s64 	%rd41, %rd1, %rd40;
	ld.global.u32 	%r108, [%rd41];
	mul.wide.s32 	%rd42, %r180, 4;
	add.s64 	%rd43, %rd1, %rd42;
	ld.global.u32 	%r109, [%rd43];
	setp.lt.s32 	%p22, %r108, %r109;
	selp.b32 	%r110, %r175, %r180, %p22;
	add.s32 	%r111, %r175, 1;
	ld.global.u32 	%r112, [%rd41+4];
	mul.wide.s32 	%rd44, %r110, 4;
	add.s64 	%rd45, %rd1, %rd44;
	ld.global.u32 	%r113, [%rd45];
	setp.lt.s32 	%p23, %r112, %r113;
	selp.b32 	%r114, %r111, %r110, %p23;
	add.s32 	%r115, %r175, 2;
	ld.global.u32 	%r116, [%rd41+8];
	mul.wide.s32 	%rd46, %r114, 4;
	add.s64 	%rd47, %rd1, %rd46;
	ld.global.u32 	%r117, [%rd47];
	setp.lt.s32 	%p24, %r116, %r117;
	selp.b32 	%r118, %r115, %r114, %p24;
	add.s32 	%r119, %r175, 3;
	ld.global.u32 	%r120, [%rd41+12];
	mul.wide.s32 	%rd48, %r118, 4;
	add.s64 	%rd49, %rd1, %rd48;
	ld.global.u32 	%r121, [%rd49];
	setp.lt.s32 	%p25, %r120, %r121;
	selp.b32 	%r122, %r119, %r118, %p25;
	add.s32 	%r123, %r175, 4;
	ld.global.u32 	%r124, [%rd41+16];
	mul.wide.s32 	%rd50, %r122, 4;
	add.s64 	%rd51, %rd1, %rd50;
	ld.global.u32 	%r125, [%rd51];
	setp.lt.s32 	%p26, %r124, %r125;
	selp.b32 	%r126, %r123, %r122, %p26;
	add.s32 	%r127, %r175, 5;
	ld.global.u32 	%r128, [%rd41+20];
	mul.wide.s32 	%rd52, %r126, 4;
	add.s64 	%rd53, %rd1, %rd52;
	ld.global.u32 	%r129, [%rd53];
	setp.lt.s32 	%p27, %r128, %r129;
	selp.b32 	%r130, %r127, %r126, %p27;
	add.s32 	%r131, %r175, 6;
	ld.global.u32 	%r132, [%rd41+24];
	mul.wide.s32 	%rd54, %r130, 4;
	add.s64 	%rd55, %rd1, %rd54;
	ld.global.u32 	%r133, [%rd55];
	setp.lt.s32 	%p28, %r132, %r133;
	selp.b32 	%r134, %r131, %r130, %p28;
	add.s32 	%r135, %r175, 7;
	ld.global.u32 	%r136, [%rd41+28];
	mul.wide.s32 	%rd56, %r134, 4;
	add.s64 	%rd57, %rd1, %rd56;
	ld.global.u32 	%r137, [%rd57];
	setp.lt.s32 	%p29, %r136, %r137;
	selp.b32 	%r180, %r135, %r134, %p29;
	add.s32 	%r175, %r175, 8;
$L__BB0_9:
	and.b32  	%r138, %r18, 7;
	setp.eq.s32 	%p30, %r138, 0;
	@%p30 bra 	$L__BB0_16;
	not.b16 	%rs11, %rs13;
	add.s16 	%rs12, %rs11, %rs1;
	cvt.u32.u16 	%r140, %rs12;
	and.b32  	%r141, %r140, 7;
	and.b32  	%r24, %r140, 3;
	add.s32 	%r142, %r141, -1;
	setp.lt.u32 	%p31, %r142, 3;
	@%p31 bra 	$L__BB0_12;
	mul.wide.u32 	%rd58, %r175, 4;
	add.s64 	%rd59, %rd1, %rd58;
	ld.global.u32 	%r143, [%rd59];
	mul.wide.s32 	%rd60, %r180, 4;
	add.s64 	%rd61, %rd1, %rd60;
	ld.global.u32 	%r144, [%rd61];
	setp.lt.s32 	%p32, %r143, %r144;
	selp.b32 	%r145, %r175, %r180, %p32;
	add.s32 	%r146, %r175, 1;
	ld.global.u32 	%r147, [%rd59+4];
	mul.wide.s32 	%rd62, %r145, 4;
	add.s64 	%rd63, %rd1, %rd62;
	ld.global.u32 	%r148, [%rd63];
	setp.lt.s32 	%p33, %r147, %r148;
	selp.b32 	%r149, %r146, %r145, %p33;
	add.s32 	%r150, %r175, 2;
	ld.global.u32 	%r151, [%rd59+8];
	mul.wide.s32 	%rd64, %r149, 4;
	add.s64 	%rd65, %rd1, %rd64;
	ld.global.u32 	%r152, [%rd65];
	setp.lt.s32 	%p34, %r151, %r152;
	selp.b32 	%r153, %r150, %r149, %p34;
	add.s32 	%r154, %r175, 3;
	ld.global.u32 	%r155, [%rd59+12];
	mul.wide.s32 	%rd66, %r153, 4;
	add.s64 	%rd67, %rd1, %rd66;
	ld.global.u32 	%r156, [%rd67];
	setp.lt.s32 	%p35, %r155, %r156;
	selp.b32 	%r180, %r154, %r153, %p35;
	add.s32 	%r175, %r175, 4;
$L__BB0_12:
	setp.eq.s32 	%p36, %r24, 0;
	@%p36 bra 	$L__BB0_16;
	mul.wide.u32 	%rd68, %r175, 4;
	add.s64 	%rd3, %rd1, %rd68;
	ld.global.u32 	%r157, [%rd3];
	mul.wide.s32 	%rd69, %r180, 4;
	add.s64 	%rd70, %rd1, %rd69;
	ld.global.u32 	%r158, [%rd70];
	setp.lt.s32 	%p37, %r157, %r158;
	selp.b32 	%r180, %r175, %r180, %p37;
	setp.eq.s32 	%p38, %r24, 1;
	@%p38 bra 	$L__BB0_16;
	add.s32 	%r159, %r175, 1;
	ld.global.u32 	%r160, [%rd3+4];
	mul.wide.s32 	%rd71, %r180, 4;
	add.s64 	%rd72, %rd1, %rd71;
	ld.global.u32 	%r161, [%rd72];
	setp.lt.s32 	%p39, %r160, %r161;
	selp.b32 	%r180, %r159, %r180, %p39;
	setp.eq.s32 	%p40, %r24, 2;
	@%p40 bra 	$L__BB0_16;
	add.s32 	%r162, %r175, 2;
	ld.global.u32 	%r163, [%rd3+8];
	mul.wide.s32 	%rd73, %r180, 4;
	add.s64 	%rd74, %rd1, %rd73;
	ld.global.u32 	%r164, [%rd74];
	setp.lt.s32 	%p41, %r163, %r164;
	selp.b32 	%r180, %r162, %r180, %p41;
$L__BB0_16:
	setp.ne.s32 	%p42, %r1, %r167;
	@%p42 bra 	$L__BB0_18;
	ld.global.u32 	%r165, [%rd2];
	mul.wide.s32 	%rd75, %r180, 4;
	add.s64 	%rd76, %rd1, %rd75;
	ld.global.u32 	%r166, [%rd76];
	st.global.u32 	[%rd2], %r166;
	st.global.u32 	[%rd76], %r165;
$L__BB0_18:
	bar.sync 	0;
	setp.ne.s32 	%p43, %r6, %r2;
	add.s16 	%rs14, %rs14, 1;
	add.s16 	%rs13, %rs13, 1;
	mov.u32 	%r167, %r6;
	@%p43 bra 	$L__BB0_2;
$L__BB0_19:
	ret;

}


// ===== COMPILED SASS (sm_100) =====

	.target	sm_100

	.elftype	@"ET_EXEC"


//--------------------- .note.nv.tkinfo           --------------------------
	.section	.note.nv.tkinfo,"",@"SHT_NOTE"
	.sectionflags	@"SHF_NOTE_NV_TKINFO"
	.tkinfo
        /*0018*/ 	.word	0x00000002
        /*0030*/ 	.string	""
        /*0030*/ 	.string	"ptxas"
        /*0030*/ 	.string	"Cuda compilation tools, release 13.0, V13.0.88"
        /*0030*/ 	.string	"Build cuda_13.0.r13.0/compiler.36424714_0"
        /*0030*/ 	.string	"-arch sm_100 -m 64 "



//--------------------- .note.nv.cuinfo           --------------------------
	.section	.note.nv.cuinfo,"",@"SHT_NOTE"
	.sectionflags	@"SHF_NOTE_NV_CUINFO"
        /*0018*/ 	.short	0x0002
        /*001a*/ 	.short	0x0064
        /*001c*/ 	.short	0x0082
	.zero		2


//--------------------- .nv.info                  --------------------------
	.section	.nv.info,"",@"SHT_CUDA_INFO"
	.align	4


	//----- nvinfo : EIATTR_REGCOUNT
	.align		4
        /*0000*/ 	.byte	0x04, 0x2f
        /*0002*/ 	.short	(.L_1 - .L_0)
	.align		4
.L_0:
        /*0004*/ 	.word	index@(_Z21parallelSelectionSortPii)
        /*0008*/ 	.word	0x00000018


	//----- nvinfo : EIATTR_FRAME_SIZE
	.align		4
.L_1:
        /*000c*/ 	.byte	0x04, 0x11
        /*000e*/ 	.short	(.L_3 - .L_2)
	.align		4
.L_2:
        /*0010*/ 	.word	index@(_Z21parallelSelectionSortPii)
        /*0014*/ 	.word	0x00000000


	//----- nvinfo : EIATTR_MIN_STACK_SIZE
	.align		4
.L_3:
        /*0018*/ 	.byte	0x04, 0x12
        /*001a*/ 	.short	(.L_5 - .L_4)
	.align		4
.L_4:
        /*001c*/ 	.word	index@(_Z21parallelSelectionSortPii)
        /*0020*/ 	.word	0x00000000
.L_5:


//--------------------- .nv.compat                --------------------------
	.section	.nv.compat,"",@"SHT_CUDA_COMPAT_INFO"
	.align	4
        /*0000*/ 	.byte	0x02, 0x09, 0x00, 0x00, 0x02, 0x02, 0x01, 0x00, 0x02, 0x05, 0x05, 0x00, 0x03, 0x07, 0x01, 0x01
        /*0010*/ 	.byte	0x02, 0x03, 0x00, 0x00, 0x02, 0x06, 0x01, 0x00, 0x04, 0x0b, 0x08, 0x00, 0x09, 0x00, 0x00, 0x00
        /*0020*/ 	.byte	0x00, 0x00, 0x00, 0x00


//--------------------- .nv.info._Z21parallelSelectionSortPii --------------------------
	.section	.nv.info._Z21parallelSelectionSortPii,"",@"SHT_CUDA_INFO"
	.sectionflags	@""
	.align	4


	//----- nvinfo : EIATTR_CUDA_API_VERSION
	.align		4
        /*0000*/ 	.byte	0x04, 0x37
        /*0002*/ 	.short	(.L_7 - .L_6)
.L_6:
        /*0004*/ 	.word	0x00000082


	//----- nvinfo : EIATTR_KPARAM_INFO
	.align		4
.L_7:
        /*0008*/ 	.byte	0x04, 0x17
        /*000a*/ 	.short	(.L_9 - .L_8)
.L_8:
        /*000c*/ 	.word	0x00000000
        /*0010*/ 	.short	0x0001
        /*0012*/ 	.short	0x0008
        /*0014*/ 	.byte	0x00, 0xf0, 0x11, 0x00


	//----- nvinfo : EIATTR_KPARAM_INFO
	.align		4
.L_9:
        /*0018*/ 	.byte	0x04, 0x17
        /*001a*/ 	.short	(.L_11 - .L_10)
.L_10:
        /*001c*/ 	.word	0x00000000
        /*0020*/ 	.short	0x0000
        /*0022*/ 	.short	0x0000
        /*0024*/ 	.byte	0x00, 0xf5, 0x21, 0x00


	//----- nvinfo : EIATTR_SPARSE_MMA_MASK
	.align		4
.L_11:
        /*0028*/ 	.byte	0x03, 0x50
        /*002a*/ 	.short	0x0000


	//----- nvinfo : EIATTR_MAXREG_COUNT
	.align		4
        /*002c*/ 	.byte	0x03, 0x1b
        /*002e*/ 	.short	0x00ff


	//----- nvinfo : EIATTR_NUM_BARRIERS
	.align		4
        /*0030*/ 	.byte	0x02, 0x4c
        /*0032*/ 	.byte	0x01
	.zero		1


	//----- nvinfo : EIATTR_MERCURY_ISA_VERSION
	.align		4
        /*0034*/ 	.byte	0x03, 0x5f
        /*0036*/ 	.short	0x0101


	//----- nvinfo : EIATTR_VRC_CTA_INIT_COUNT
	.align		4
        /*0038*/ 	.byte	0x02, 0x4a
	.zero		1
	.zero		1


	//----- nvinfo : EIATTR_EXIT_INSTR_OFFSETS
	.align		4
        /*003c*/ 	.byte	0x04, 0x1c
        /*003e*/ 	.short	(.L_13 - .L_12)


	//   ....[0]....
.L_12:
        /*0040*/ 	.word	0x00000060


	//   ....[1]....
        /*0044*/ 	.word	0x00000eb0


	//----- nvinfo : EIATTR_CBANK_PARAM_SIZE
	.align		4
.L_13:
        /*0048*/ 	.byte	0x03, 0x19
        /*004a*/ 	.short	0x000c


	//----- nvinfo : EIATTR_PARAM_CBANK
	.align		4
        /*004c*/ 	.byte	0x04, 0x0a
        /*004e*/ 	.short	(.L_15 - .L_14)
	.align		4
.L_14:
        /*0050*/ 	.word	index@(.nv.constant0._Z21parallelSelectionSortPii)
        /*0054*/ 	.short	0x0380
        /*0056*/ 	.short	0x000c


	//----- nvinfo : EIATTR_SW_WAR
	.align		4
.L_15:
        /*0058*/ 	.byte	0x04, 0x36
        /*005a*/ 	.short	(.L_17 - .L_16)
.L_16:
        /*005c*/ 	.word	0x00000008
.L_17:


//--------------------- .nv.callgraph             --------------------------
	.section	.nv.callgraph,"",@"SHT_CUDA_CALLGRAPH"
	.align	4
	.sectionentsize	8
	.align		4
        /*0000*/ 	.word	0x00000000
	.align		4
        /*0004*/ 	.word	0xffffffff
	.align		4
        /*0008*/ 	.word	0x00000000
	.align		4
        /*000c*/ 	.word	0xfffffffe
	.align		4
        /*0010*/ 	.word	0x00000000
	.align		4
        /*0014*/ 	.word	0xfffffffd
	.align		4
        /*0018*/ 	.word	0x00000000
	.align		4
        /*001c*/ 	.word	0xfffffffc


//--------------------- .text._Z21parallelSelectionSortPii --------------------------
	.section	.text._Z21parallelSelectionSortPii,"ax",@progbits
	.align	128
        .global         _Z21parallelSelectionSortPii
        .type           _Z21parallelSelectionSortPii,@function
        .size           _Z21parallelSelectionSortPii,(.L_x_7 - _Z21parallelSelectionSortPii)
        .other          _Z21parallelSelectionSortPii,@"STO_CUDA_ENTRY STV_DEFAULT"
_Z21parallelSelectionSortPii:
.text._Z21parallelSelectionSortPii:
[----:B------:R-:W-:Y:S08]  /*0000*/  LDC R1, c[0x0][0x37c] ;  /* 0x0000df00ff017b82 */ /* 0x000ff00000000800 */
[----:B------:R-:W0:Y:S01]  /*0010*/  LDC R4, c[0x0][0x388] ;  /* 0x0000e200ff047b82 */ /* 0x000e220000000800 */
[----:B------:R-:W1:Y:S07]  /*0020*/  S2R R5, SR_TID.X ;  /* 0x0000000000057919 */ /* 0x000e6e0000002100 */
[----:B------:R-:W2:Y:S08]  /*0030*/  LDC R0, c[0x0][0x360] ;  /* 0x0000d800ff007b82 */ /* 0x000eb00000000800 */
[----:B------:R-:W3:Y:S01]  /*0040*/  S2UR UR4, SR_CTAID.X ;  /* 0x00000000000479c3 */ /* 0x000ee20000002500 */
[----:B0-----:R-:W-:-:S13]  /*0050*/  ISETP.GE.AND P0, PT, R4, 0x2, PT ;  /* 0x000000020400780c */ /* 0x001fda0003f06270 */
[----:B-123--:R-:W-:Y:S05]  /*0060*/  @!P0 EXIT ;  /* 0x000000000000894d */ /* 0x00efea0003800000 */
[----:B------:R-:W0:Y:S01]  /*0070*/  LDC.64 R2, c[0x0][0x380] ;  /* 0x0000e000ff027b82 */ /* 0x000e220000000a00 */
[--C-:B------:R-:W-:Y:S01]  /*0080*/  IMAD R0, R0, UR4, R5.reuse ;  /* 0x0000000400007c24 */ /* 0x100fe2000f8e0205 */
[----:B------:R-:W-:Y:S01]  /*0090*/  PRMT R5, RZ, 0x7610, R5 ;  /* 0x00007610ff057816 */ /* 0x000fe20000000005 */
[----:B------:R-:W-:Y:S01]  /*00a0*/  VIADD R4, R4, 0xffffffff ;  /* 0xffffffff04047836 */ /* 0x000fe20000000000 */
[----:B------:R-:W-:Y:S01]  /*00b0*/  PRMT R6, RZ, 0x7610, R6 ;  /* 0x00007610ff067816 */ /* 0x000fe20000000006 */
[----:B------:R-:W1:Y:S01]  /*00c0*/  LDCU.U16 UR7, c[0x0][0x388] ;  /* 0x00007100ff0777ac */ /* 0x000e620008000400 */
[----:B------:R-:W2:Y:S01]  /*00d0*/  LDCU.64 UR8, c[0x0][0x358] ;  /* 0x00006b00ff0877ac */ /* 0x000ea20008000a00 */
[----:B------:R-:W-:Y:S01]  /*00e0*/  UMOV UR4, URZ ;  /* 0x000000ff00047c82 */ /* 0x000fe20008000000 */
[----:B012---:R-:W-:-:S07]  /*00f0*/  IMAD.WIDE.U32 R2, R0, 0x4, R2 ;  /* 0x0000000400027825 */ /* 0x007fce00078e0002 */
.L_x_5:
[----:B------:R-:W0:Y:S01]  /*0100*/  LDCU UR5, c[0x0][0x388] ;  /* 0x00007100ff0577ac */ /* 0x000e220008000800 */
[----:B------:R-:W-:Y:S02]  /*0110*/  VIADD R20, R4, -UR4 ;  /* 0x8000000404147c36 */ /* 0x000fe40008000000 */
[----:B------:R-:W-:Y:S01]  /*0120*/  IMAD.U32 R7, RZ, RZ, UR4 ;  /* 0x00000004ff077e24 */ /* 0x000fe2000f8e00ff */
[----:B------:R-:W-:-:S06]  /*0130*/  UIADD3 UR6, UPT, UPT, UR4, 0x1, URZ ;  /* 0x0000000104067890 */ /* 0x000fcc000fffe0ff */
[----:B------:R-:W-:Y:S01]  /*0140*/  MOV R8, UR6 ;  /* 0x0000000600087c02 */ /* 0x000fe20008000f00 */
[----:B0-----:R-:W-:-:S04]  /*0150*/  UIADD3 UR5, UPT, UPT, -UR4, -0x2, UR5 ;  /* 0xfffffffe04057890 */ /* 0x001fc8000fffe105 */
[----:B------:R-:W-:-:S09]  /*0160*/  UISETP.GE.U32.AND UP0, UPT, UR5, 0xf, UPT ;  /* 0x0000000f0500788c */ /* 0x000fd2000bf06070 */
[----:B------:R-:W-:Y:S05]  /*0170*/  BRA.U !UP0, `(.L_x_0) ;  /* 0x0000000508707547 */ /* 0x000fea000b800000 */
[----:B------:R-:W-:Y:S01]  /*0180*/  LOP3.LUT R12, R20, 0xfffffff0, RZ, 0xc0, !PT ;  /* 0xfffffff0140c7812 */ /* 0x000fe200078ec0ff */
[----:B------:R-:W-:Y:S02]  /*0190*/  IMAD.U32 R13, RZ, RZ, UR4 ;  /* 0x00000004ff0d7e24 */ /* 0x000fe4000f8e00ff */
[----:B------:R-:W-:Y:S01]  /*01a0*/  IMAD.U32 R7, RZ, RZ, UR4 ;  /* 0x00000004ff077e24 */ /* 0x000fe2000f8e00ff */
[----:B------:R-:W-:-:S07]  /*01b0*/  IADD3 R12, PT, PT, -R12, RZ, RZ ;  /* 0x000000ff0c0c7210 */ /* 0x000fce0007ffe1ff */
.L_x_1:
[----:B------:R-:W0:Y:S01]  /*01c0*/  LDC.64 R10, c[0x0][0x380] ;  /* 0x0000e000ff0a7b82 */ /* 0x000e220000000a00 */
[----:B------:R-:W-:Y:S02]  /*01d0*/  VIADD R16, R13, 0x1 ;  /* 0x000000010d107836 */ /* 0x000fe40000000000 */
[----:B0-----:R-:W-:-:S04]  /*01e0*/  IMAD.WIDE R14, R7, 0x4, R10 ;  /* 0x00000004070e7825 */ /* 0x001fc800078e020a */
[----:B------:R-:W-:Y:S02]  /*01f0*/  IMAD.WIDE.U32 R8, R16, 0x4, R10 ;  /* 0x0000000410087825 */ /* 0x000fe400078e000a */
[----:B------:R-:W2:Y:S04]  /*0200*/  LDG.E R14, desc[UR8][R14.64] ;  /* 0x000000080e0e7981 */ /* 0x000ea8000c1e1900 */
[----:B------:R-:W2:Y:S04]  /*0210*/  LDG.E R17, desc[UR8][R8.64] ;  /* 0x0000000808117981 */ /* 0x000ea8000c1e1900 */
[----:B------:R-:W3:Y:S04]  /*0220*/  LDG.E R18, desc[UR8][R8.64+0x4] ;  /* 0x0000040808127981 */ /* 0x000ee8000c1e1900 */
[----:B------:R-:W4:Y:S01]  /*0230*/  LDG.E R21, desc[UR8][R8.64+0x8] ;  /* 0x0000080808157981 */ /* 0x000f22000c1e1900 */
[----:B--2---:R-:W-:-:S04]  /*0240*/  ISETP.GE.AND P0, PT, R17, R14, PT ;  /* 0x0000000e1100720c */ /* 0x004fc80003f06270 */
[----:B------:R-:W-:-:S05]  /*0250*/  SEL R7, R16, R7, !P0 ;  /* 0x0000000710077207 */ /* 0x000fca0004000000 */
[----:B------:R-:W-:-:S06]  /*0260*/  IMAD.WIDE R16, R7, 0x4, R10 ;  /* 0x0000000407107825 */ /* 0x000fcc00078e020a */
[----:B------:R-:W3:Y:S02]  /*0270*/  LDG.E R17, desc[UR8][R16.64] ;  /* 0x0000000810117981 */ /* 0x000ee4000c1e1900 */
[----:B---3--:R-:W-:-:S13]  /*0280*/  ISETP.GE.AND P0, PT, R18, R17, PT ;  /* 0x000000111200720c */ /* 0x008fda0003f06270 */
[----:B------:R-:W-:-:S04]  /*0290*/  @!P0 VIADD R7, R13, 0x2 ;  /* 0x000000020d078836 */ /* 0x000fc80000000000 */
[----:B------:R-:W-:-:S06]  /*02a0*/  IMAD.WIDE R18, R7, 0x4, R10 ;  /* 0x0000000407127825 */ /* 0x000fcc00078e020a */
[----:B------:R-:W4:Y:S02]  /*02b0*/  LDG.E R18, desc[UR8][R18.64] ;  /* 0x0000000812127981 */ /* 0x000f24000c1e1900 */
[----:B----4-:R-:W-:Y:S02]  /*02c0*/  ISETP.GE.AND P0, PT, R21, R18, PT ;  /* 0x000000121500720c */ /* 0x010fe40003f06270 */
[----:B------:R-:W2:Y:S11]  /*02d0*/  LDG.E R21, desc[UR8][R8.64+0xc] ;  /* 0x00000c0808157981 */ /* 0x000eb6000c1e1900 */
[----:B------:R-:W-:-:S05]  /*02e0*/  @!P0 IADD3 R7, PT, PT, R13, 0x3, RZ ;  /* 0x000000030d078810 */ /* 0x000fca0007ffe0ff */
[----:B------:R-:W-:-:S06]  /*02f0*/  IMAD.WIDE R14, R7, 0x4, R10 ;  /* 0x00000004070e7825 */ /* 0x000fcc00078e020a */
[----:B------:R-:W2:Y:S02]  /*0300*/  LDG.E R14, desc[UR8][R14.64] ;  /* 0x000000080e0e7981 */ /* 0x000ea4000c1e1900 */
[----:B--2---:R-:W-:Y:S02]  /*0310*/  ISETP.GE.AND P0, PT, R21, R14, PT ;  /* 0x0000000e1500720c */ /* 0x004fe40003f06270 */
[----:B------:R-:W2:Y:S11]  /*0320*/  LDG.E R21, desc[UR8][R8.64+0x10] ;  /* 0x0000100808157981 */ /* 0x000eb6000c1e1900 */
[----:B------:R-:W-:-:S04]  /*0330*/  @!P0 VIADD R7, R13, 0x4 ;  /* 0x000000040d078836 */ /* 0x000fc80000000000 */
        /* <DEDUP_REMOVED lines=43> */
[----:B------:R-:W2:Y:S04]  /*05f0*/  LDG.E R21, desc[UR8][R8.64+0x34] ;  /* 0x0000340808157981 */ /* 0x000ea8000c1e1900 */
[----:B------:R-:W3:Y:S07]  /*0600*/  LDG.E R14, desc[UR8][R8.64+0x3c] ;  /* 0x00003c08080e7981 */ /* 0x000eee000c1e1900 */
        /* <DEDUP_REMOVED lines=8> */
[----:B--2---:R-:W-:-:S13]  /*0690*/  ISETP.GE.AND P0, PT, R21, R18, PT ;  /* 0x000000121500720c */ /* 0x004fda0003f06270 */
[----:B------:R-:W-:-:S05]  /*06a0*/  @!P0 IADD3 R7, PT, PT, R13, 0xf, RZ ;  /* 0x0000000f0d078810 */ /* 0x000fca0007ffe0ff */
[----:B------:R-:W-:-:S06]  /*06b0*/  IMAD.WIDE R10, R7, 0x4, R10 ;  /* 0x00000004070a7825 */ /* 0x000fcc00078e020a */
[----:B------:R-:W3:Y:S01]  /*06c0*/  LDG.E R11, desc[UR8][R10.64] ;  /* 0x000000080a0b7981 */ /* 0x000ee2000c1e1900 */
[----:B------:R-:W-:-:S05]  /*06d0*/  VIADD R12, R12, 0x10 ;  /* 0x000000100c0c7836 */ /* 0x000fca0000000000 */
[----:B------:R-:W-:Y:S01]  /*06e0*/  ISETP.NE.AND P1, PT, R12, RZ, PT ;  /* 0x000000ff0c00720c */ /* 0x000fe20003f25270 */
[----:B------:R-:W-:Y:S01]  /*06f0*/  VIADD R13, R13, 0x10 ;  /* 0x000000100d0d7836 */ /* 0x000fe20000000000 */
[----:B---3--:R-:W-:-:S04]  /*0700*/  ISETP.GE.AND P0, PT, R14, R11, PT ;  /* 0x0000000b0e00720c */ /* 0x008fc80003f06270 */
[----:B------:R-:W-:-:S07]  /*0710*/  SEL R7, R13, R7, !P0 ;  /* 0x000000070d077207 */ /* 0x000fce0004000000 */
[----:B------:R-:W-:Y:S05]  /*0720*/  @P1 BRA `(.L_x_1) ;  /* 0xfffffff800a41947 */ /* 0x000fea000383ffff */
[----:B------:R-:W-:-:S07]  /*0730*/  IADD3 R8, PT, PT, R13, 0x1, RZ ;  /* 0x000000010d087810 */ /* 0x000fce0007ffe0ff */
.L_x_0:
[----:B------:R-:W-:-:S13]  /*0740*/  LOP3.LUT P0, RZ, R20, 0xf, RZ, 0xc0, !PT ;  /* 0x0000000f14ff7812 */ /* 0x000fda000780c0ff */
[----:B------:R-:W-:Y:S05]  /*0750*/  @!P0 BRA `(.L_x_2) ;  /* 0x0000000400a08947 */ /* 0x000fea0003800000 */
[----:B------:R-:W-:-:S05]  /*0760*/  LOP3.LUT R9, RZ, R6, RZ, 0x33, !PT ;  /* 0x00000006ff097212 */ /* 0x000fca00078e33ff */
[----:B------:R-:W-:-:S05]  /*0770*/  VIADD R9, R9, UR7 ;  /* 0x0000000709097c36 */ /* 0x000fca0008000000 */
[----:B------:R-:W-:-:S04]  /*0780*/  LOP3.LUT R9, R9, 0xf, RZ, 0xc0, !PT ;  /* 0x0000000f09097812 */ /* 0x000fc800078ec0ff */
[C---:B------:R-:W-:Y:S01]  /*0790*/  LOP3.LUT P0, RZ, R9.reuse, 0x7, RZ, 0xc0, !PT ;  /* 0x0000000709ff7812 */ /* 0x040fe2000780c0ff */
[----:B------:R-:W-:-:S05]  /*07a0*/  VIADD R10, R9, 0xffffffff ;  /* 0xffffffff090a7836 */ /* 0x000fca0000000000 */
[----:B------:R-:W-:-:S13]  /*07b0*/  ISETP.GE.U32.AND P1, PT, R10, 0x7, PT ;  /* 0x000000070a00780c */ /* 0x000fda0003f26070 */
[----:B------:R-:W-:Y:S05]  /*07c0*/  @!P1 BRA `(.L_x_3) ;  /* 0x0000000000ac9947 */ /* 0x000fea0003800000 */
[----:B------:R-:W0:Y:S02]  /*07d0*/  LDC.64 R12, c[0x0][0x380] ;  /* 0x0000e000ff0c7b82 */ /* 0x000e240000000a00 */
[----:B0-----:R-:W-:-:S04]  /*07e0*/  IMAD.WIDE R14, R7, 0x4, R12 ;  /* 0x00000004070e7825 */ /* 0x001fc800078e020c */
[C---:B------:R-:W-:Y:S02]  /*07f0*/  IMAD.WIDE.U32 R10, R8.reuse, 0x4, R12 ;  /* 0x00000004080a7825 */ /* 0x040fe400078e000c */
[----:B------:R-:W2:Y:S04]  /*0800*/  LDG.E R14, desc[UR8][R14.64] ;  /* 0x000000080e0e7981 */ /* 0x000ea8000c1e1900 */
[----:B------:R-:W2:Y:S02]  /*0810*/  LDG.E R9, desc[UR8][R10.64] ;  /* 0x000000080a097981 */ /* 0x000ea4000c1e1900 */
[----:B--2---:R-:W-:Y:S02]  /*0820*/  ISETP.GE.AND P1, PT, R9, R14, PT ;  /* 0x0000000e0900720c */ /* 0x004fe40003f26270 */
[----:B------:R-:W2:Y:S02]  /*0830*/  LDG.E R9, desc[UR8][R10.64+0x4] ;  /* 0x000004080a097981 */ /* 0x000ea4000c1e1900 */
[----:B------:R-:W-:-:S05]  /*0840*/  SEL R7, R8, R7, !P1 ;  /* 0x0000000708077207 */ /* 0x000fca0004800000 */
        /* <DEDUP_REMOVED lines=33> */
[C---:B------:R-:W-:Y:S01]  /*0a60*/  @!P1 IADD3 R7, PT, PT, R8.reuse, 0x7, RZ ;  /* 0x0000000708079810 */ /* 0x040fe20007ffe0ff */
[----:B------:R-:W-:-:S07]  /*0a70*/  VIADD R8, R8, 0x8 ;  /* 0x0000000808087836 */ /* 0x000fce0000000000 */
.L_x_3:
[----:B------:R-:W-:Y:S05]  /*0a80*/  @!P0 BRA `(.L_x_2) ;  /* 0x0000000000d48947 */ /* 0x000fea0003800000 */
[----:B------:R-:W-:-:S05]  /*0a90*/  LOP3.LUT R9, RZ, R5, RZ, 0x33, !PT ;  /* 0x00000005ff097212 */ /* 0x000fca00078e33ff */
[----:B------:R-:W-:-:S05]  /*0aa0*/  VIADD R9, R9, UR7 ;  /* 0x0000000709097c36 */ /* 0x000fca0008000000 */
[----:B------:R-:W-:-:S04]  /*0ab0*/  LOP3.LUT R9, R9, 0xffff, RZ, 0xc0, !PT ;  /* 0x0000ffff09097812 */ /* 0x000fc800078ec0ff */
[C---:B------:R-:W-:Y:S02]  /*0ac0*/  LOP3.LUT R10, R9.reuse, 0x7, RZ, 0xc0, !PT ;  /* 0x00000007090a7812 */ /* 0x040fe400078ec0ff */
[----:B------:R-:W-:Y:S02]  /*0ad0*/  LOP3.LUT R9, R9, 0x3, RZ, 0xc0, !PT ;  /* 0x0000000309097812 */ /* 0x000fe400078ec0ff */
[----:B------:R-:W-:Y:S02]  /*0ae0*/  IADD3 R10, PT, PT, R10, -0x1, RZ ;  /* 0xffffffff0a0a7810 */ /* 0x000fe40007ffe0ff */
[----:B------:R-:W-:Y:S02]  /*0af0*/  ISETP.NE.AND P0, PT, R9, RZ, PT ;  /* 0x000000ff0900720c */ /* 0x000fe40003f05270 */
[----:B------:R-:W-:-:S13]  /*0b00*/  ISETP.GE.U32.AND P1, PT, R10, 0x3, PT ;  /* 0x000000030a00780c */ /* 0x000fda0003f26070 */
[----:B------:R-:W-:Y:S05]  /*0b10*/  @!P1 BRA `(.L_x_4) ;  /* 0x00000000005c9947 */ /* 0x000fea0003800000 */
[----:B------:R-:W0:Y:S02]  /*0b20*/  LDC.64 R12, c[0x0][0x380] ;  /* 0x0000e000ff0c7b82 */ /* 0x000e240000000a00 */
[----:B0-----:R-:W-:-:S04]  /*0b30*/  IMAD.WIDE R14, R7, 0x4, R12 ;  /* 0x00000004070e7825 */ /* 0x001fc800078e020c */
[----:B------:R-:W-:Y:S02]  /*0b40*/  IMAD.WIDE.U32 R10, R8, 0x4, R12 ;  /* 0x00000004080a7825 */ /* 0x000fe400078e000c */
[----:B------:R-:W2:Y:S04]  /*0b50*/  LDG.E R15, desc[UR8][R14.64] ;  /* 0x000000080e0f7981 */ /* 0x000ea8000c1e1900 */
[----:B------:R-:W2:Y:S04]  /*0b60*/  LDG.E R16, desc[UR8][R10.64] ;  /* 0x000000080a107981 */ /* 0x000ea8000c1e1900 */
[----:B------:R-:W3:Y:S04]  /*0b70*/  LDG.E R18, desc[UR8][R10.64+0x4] ;  /* 0x000004080a127981 */ /* 0x000ee8000c1e1900 */
[----:B------:R-:W4:Y:S04]  /*0b80*/  LDG.E R20, desc[UR8][R10.64+0x8] ;  /* 0x000008080a147981 */ /* 0x000f28000c1e1900 */
[----:B------:R-:W5:Y:S01]  /*0b90*/  LDG.E R14, desc[UR8][R10.64+0xc] ;  /* 0x00000c080a0e7981 */ /* 0x000f62000c1e1900 */
        /* <DEDUP_REMOVED lines=8> */
[----:B----4-:R-:W-:-:S13]  /*0c20*/  ISETP.GE.AND P1, PT, R20, R19, PT ;  /* 0x000000131400720c */ /* 0x010fda0003f26270 */
[----:B------:R-:W-:-:S04]  /*0c30*/  @!P1 VIADD R7, R8, 0x2 ;  /* 0x0000000208079836 */ /* 0x000fc80000000000 */
[----:B------:R-:W-:-:S06]  /*0c40*/  IMAD.WIDE R12, R7, 0x4, R12 ;  /* 0x00000004070c7825 */ /* 0x000fcc00078e020c */
[----:B------:R-:W5:Y:S02]  /*0c50*/  LDG.E R13, desc[UR8][R12.64] ;  /* 0x000000080c0d7981 */ /* 0x000f64000c1e1900 */
[----:B-----5:R-:W-:-:S13]  /*0c60*/  ISETP.GE.AND P1, PT, R14, R13, PT ;  /* 0x0000000d0e00720c */ /* 0x020fda0003f26270 */
[C---:B------:R-:W-:Y:S01]  /*0c70*/  @!P1 IADD3 R7, PT, PT, R8.reuse, 0x3, RZ ;  /* 0x0000000308079810 */ /* 0x040fe20007ffe0ff */
[----:B------:R-:W-:-:S07]  /*0c80*/  VIADD R8, R8, 0x4 ;  /* 0x0000000408087836 */ /* 0x000fce0000000000 */
.L_x_4:
[----:B------:R-:W-:Y:S05]  /*0c90*/  @!P0 BRA `(.L_x_2) ;  /* 0x0000000000508947 */ /* 0x000fea0003800000 */
[----:B------:R-:W0:Y:S02]  /*0ca0*/  LDC.64 R12, c[0x0][0x380] ;  /* 0x0000e000ff0c7b82 */ /* 0x000e240000000a00 */
[----:B0-----:R-:W-:-:S04]  /*0cb0*/  IMAD.WIDE R14, R7, 0x4, R12 ;  /* 0x00000004070e7825 */ /* 0x001fc800078e020c */
[----:B------:R-:W-:Y:S02]  /*0cc0*/  IMAD.WIDE.U32 R10, R8, 0x4, R12 ;  /* 0x00000004080a7825 */ /* 0x000fe400078e000c */
[----:B------:R-:W2:Y:S04]  /*0cd0*/  LDG.E R15, desc[UR8][R14.64] ;  /* 0x000000080e0f7981 */ /* 0x000ea8000c1e1900 */
[----:B------:R-:W2:Y:S01]  /*0ce0*/  LDG.E R16, desc[UR8][R10.64] ;  /* 0x000000080a107981 */ /* 0x000ea2000c1e1900 */
[----:B------:R-:W-:Y:S02]  /*0cf0*/  ISETP.NE.AND P1, PT, R9, 0x1, PT ;  /* 0x000000010900780c */ /* 0x000fe40003f25270 */
[----:B--2---:R-:W-:-:S04]  /*0d00*/  ISETP.GE.AND P0, PT, R16, R15, PT ;  /* 0x0000000f1000720c */ /* 0x004fc80003f06270 */
[----:B------:R-:W-:-:S07]  /*0d10*/  SEL R7, R8, R7, !P0 ;  /* 0x0000000708077207 */ /* 0x000fce0004000000 */
[----:B------:R-:W-:Y:S05]  /*0d20*/  @!P1 BRA `(.L_x_2) ;  /* 0x00000000002c9947 */ /* 0x000fea0003800000 */
[----:B------:R-:W-:Y:S01]  /*0d30*/  IMAD.WIDE R14, R7, 0x4, R12 ;  /* 0x00000004070e7825 */ /* 0x000fe200078e020c */
[----:B------:R-:W2:Y:S05]  /*0d40*/  LDG.E R16, desc[UR8][R10.64+0x4] ;  /* 0x000004080a107981 */ /* 0x000eaa000c1e1900 */
[----:B------:R-:W2:Y:S01]  /*0d50*/  LDG.E R15, desc[UR8][R14.64] ;  /* 0x000000080e0f7981 */ /* 0x000ea2000c1e1900 */
[----:B------:R-:W-:-:S13]  /*0d60*/  ISETP.NE.AND P0, PT, R9, 0x2, PT ;  /* 0x000000020900780c */ /* 0x000fda0003f05270 */
[----:B------:R-:W3:Y:S01]  /*0d70*/  @P0 LDG.E R9, desc[UR8][R10.64+0x8] ;  /* 0x000008080a090981 */ /* 0x000ee2000c1e1900 */
[----:B--2---:R-:W-:-:S13]  /*0d80*/  ISETP.GE.AND P1, PT, R16, R15, PT ;  /* 0x0000000f1000720c */ /* 0x004fda0003f26270 */
[----:B------:R-:W-:-:S04]  /*0d90*/  @!P1 VIADD R7, R8, 0x1 ;  /* 0x0000000108079836 */ /* 0x000fc80000000000 */
[----:B------:R-:W-:-:S06]  /*0da0*/  @P0 IMAD.WIDE R12, R7, 0x4, R12 ;  /* 0x00000004070c0825 */ /* 0x000fcc00078e020c */
[----:B------:R-:W3:Y:S02]  /*0db0*/  @P0 LDG.E R12, desc[UR8][R12.64] ;  /* 0x000000080c0c0981 */ /* 0x000ee4000c1e1900 */
[----:B---3--:R-:W-:-:S13]  /*0dc0*/  ISETP.GE.OR P1, PT, R9, R12, !P0 ;  /* 0x0000000c0900720c */ /* 0x008fda0004726670 */
[----:B------:R-:W-:-:S07]  /*0dd0*/  @!P1 IADD3 R7, PT, PT, R8, 0x2, RZ ;  /* 0x0000000208079810 */ /* 0x000fce0007ffe0ff */
.L_x_2:
[----:B------:R-:W-:-:S13]  /*0de0*/  ISETP.NE.AND P0, PT, R0, UR4, PT ;  /* 0x0000000400007c0c */ /* 0x000fda000bf05270 */
[----:B------:R-:W0:Y:S02]  /*0df0*/  @!P0 LDC.64 R8, c[0x0][0x380] ;  /* 0x0000e000ff088b82 */ /* 0x000e240000000a00 */
[----:B0-----:R-:W-:Y:S02]  /*0e00*/  @!P0 IMAD.WIDE R8, R7, 0x4, R8 ;  /* 0x0000000407088825 */ /* 0x001fe400078e0208 */
[----:B------:R-:W2:Y:S04]  /*0e10*/  @!P0 LDG.E R7, desc[UR8][R2.64] ;  /* 0x0000000802078981 */ /* 0x000ea8000c1e1900 */
[----:B------:R-:W3:Y:S01]  /*0e20*/  @!P0 LDG.E R11, desc[UR8][R8.64] ;  /* 0x00000008080b8981 */ /* 0x000ee2000c1e1900 */
[----:B------:R-:W-:Y:S01]  /*0e30*/  UMOV UR4, UR6 ;  /* 0x0000000600047c82 */ /* 0x000fe20008000000 */
[----:B------:R-:W-:Y:S01]  /*0e40*/  VIADD R6, R6, 0x1 ;  /* 0x0000000106067836 */ /* 0x000fe20000000000 */
[----:B------:R-:W-:Y:S01]  /*0e50*/  IADD3 R5, PT, PT, R5, 0x1, RZ ;  /* 0x0000000105057810 */ /* 0x000fe20007ffe0ff */
[----:B---3--:R0:W-:Y:S04]  /*0e60*/  @!P0 STG.E desc[UR8][R2.64], R11 ;  /* 0x0000000b02008986 */ /* 0x0081e8000c101908 */
[----:B--2---:R0:W-:Y:S01]  /*0e70*/  @!P0 STG.E desc[UR8][R8.64], R7 ;  /* 0x0000000708008986 */ /* 0x0041e2000c101908 */
[----:B------:R-:W-:Y:S01]  /*0e80*/  BAR.SYNC.DEFER_BLOCKING 0x0 ;  /* 0x0000000000007b1d */ /* 0x000fe20000010000 */
[----:B------:R-:W-:-:S13]  /*0e90*/  ISETP.NE.AND P0, PT, R4, UR6, PT ;  /* 0x0000000604007c0c */ /* 0x000fda000bf05270 */
[----:B0-----:R-:W-:Y:S05]  /*0ea0*/  @P0 BRA `(.L_x_5) ;  /* 0xfffffff000940947 */ /* 0x001fea000383ffff */
[----:B------:R-:W-:Y:S05]  /*0eb0*/  EXIT ;  /* 0x000000000000794d */ /* 0x000fea0003800000 */
.L_x_6:
[----:B------:R-:W-:-:S00]  /*0ec0*/  BRA `(.L_x_6) ;  /* 0xfffffffc00fc7947 */ /* 0x000fc0000383ffff */
[----:B------:R-:W-:-:S00]  /*0ed0*/  NOP ;  /* 0x0000000000007918 */ /* 0x000fc00000000000 */
        /* <DEDUP_REMOVED lines=10> */
.L_x_7:


//--------------------- .nv.shared.reserved.0     --------------------------
	.section	.nv.shared.reserved.0,"aw",@nobits
	.weak		__nv_reservedSMEM_offset_0_alias
	.size		__nv_reservedSMEM_offset_0_alias, 0, 64
	.other		__nv_reservedSMEM_offset_0_alias,@"STO_CUDA_RESERVED_SHARED STV_DEFAULT"
__nv_reservedSMEM_offset_0_alias:
	.zero		0
	.zero		64


//--------------------- .nv.constant0._Z21parallelSelectionSortPii --------------------------
	.section	.nv.constant0._Z21parallelSelectionSortPii,"a",@progbits
	.sectionflags	@""
	.align	4
.nv.constant0._Z21parallelSelectionSortPii:
	.zero		908


//--------------------- SYMBOLS --------------------------

	.type		.nv.reservedSmem.offset0,@object
	.size		.nv.reservedSmem.offset0,0x4
